//
// Generated by NVIDIA NVVM Compiler
//
// Compiler Build ID: CL-36424714
// Cuda compilation tools, release 13.0, V13.0.88
// Based on NVVM 20.0.0
//

.version 9.0
.target sm_100
.address_size 64

	// .globl	_Z17interleave_kernelPKfS0_Pfi

.visible .entry _Z17interleave_kernelPKfS0_Pfi(
	.param .u64 .ptr .align 1 _Z17interleave_kernelPKfS0_Pfi_param_0,
	.param .u64 .ptr .align 1 _Z17interleave_kernelPKfS0_Pfi_param_1,
	.param .u64 .ptr .align 1 _Z17interleave_kernelPKfS0_Pfi_param_2,
	.param .u32 _Z17interleave_kernelPKfS0_Pfi_param_3
)
{
	.reg .pred 	%p<3>;
	.reg .b32 	%r<10>;
	.reg .b32 	%f<7>;
	.reg .b64 	%rd<17>;

	ld.param.u64 	%rd1, [_Z17interleave_kernelPKfS0_Pfi_param_0];
	ld.param.u64 	%rd2, [_Z17interleave_kernelPKfS0_Pfi_param_1];
	ld.param.u64 	%rd3, [_Z17interleave_kernelPKfS0_Pfi_param_2];
	ld.param.u32 	%r3, [_Z17interleave_kernelPKfS0_Pfi_param_3];
	mov.u32 	%r4, %ctaid.x;
	mov.u32 	%r5, %ntid.x;
	mov.u32 	%r6, %tid.x;
	mad.lo.s32 	%r1, %r4, %r5, %r6;
	shl.b32 	%r2, %r1, 1;
	or.b32  	%r7, %r2, 1;
	setp.ge.s32 	%p1, %r7, %r3;
	@%p1 bra 	$L__BB0_2;
	mul.wide.s32 	%rd15, %r2, 4;
	add.s64 	%rd12, %rd1, %rd15;
	add.s64 	%rd13, %rd2, %rd15;
	shl.b32 	%r9, %r1, 2;
	mul.wide.s32 	%rd16, %r9, 4;
	add.s64 	%rd14, %rd3, %rd16;
	// begin inline asm
	ld.global.v2.f32 {%f3, %f4}, [%rd12];
ld.global.v2.f32 {%f5, %f6}, [%rd13];
st.global.v4.f32 [%rd14], {%f3, %f5, %f4, %f6};
	// end inline asm
	bra.uni 	$L__BB0_4;
$L__BB0_2:
	setp.ge.s32 	%p2, %r2, %r3;
	@%p2 bra 	$L__BB0_4;
	cvta.to.global.u64 	%rd4, %rd1;
	mul.wide.s32 	%rd5, %r2, 4;
	add.s64 	%rd6, %rd4, %rd5;
	ld.global.f32 	%f1, [%rd6];
	shl.b32 	%r8, %r1, 2;
	cvta.to.global.u64 	%rd7, %rd3;
	mul.wide.s32 	%rd8, %r8, 4;
	add.s64 	%rd9, %rd7, %rd8;
	st.global.f32 	[%rd9], %f1;
	cvta.to.global.u64 	%rd10, %rd2;
	add.s64 	%rd11, %rd10, %rd5;
	ld.global.f32 	%f2, [%rd11];
	st.global.f32 	[%rd9+4], %f2;
$L__BB0_4:
	ret;

}


// ===== COMPILED SASS (sm_100) =====

	.target	sm_100

	.elftype	@"ET_EXEC"


//--------------------- .note.nv.tkinfo           --------------------------
	.section	.note.nv.tkinfo,"",@"SHT_NOTE"
	.sectionflags	@"SHF_NOTE_NV_TKINFO"
	.tkinfo
        /*0018*/ 	.word	0x00000002
        /*0030*/ 	.string	""
        /*0030*/ 	.string	"ptxas"
        /*0030*/ 	.string	"Cuda compilation tools, release 13.0, V13.0.88"
        /*0030*/ 	.string	"Build cuda_13.0.r13.0/compiler.36424714_0"
        /*0030*/ 	.string	"-arch sm_100 -m 64 "



//--------------------- .note.nv.cuinfo           --------------------------
	.section	.note.nv.cuinfo,"",@"SHT_NOTE"
	.sectionflags	@"SHF_NOTE_NV_CUINFO"
        /*0018*/ 	.short	0x0002
        /*001a*/ 	.short	0x0064
        /*001c*/ 	.short	0x0082
	.zero		2


//--------------------- .nv.info                  --------------------------
	.section	.nv.info,"",@"SHT_CUDA_INFO"
	.align	4


	//----- nvinfo : EIATTR_REGCOUNT
	.align		4
        /*0000*/ 	.byte	0x04, 0x2f
        /*0002*/ 	.short	(.L_1 - .L_0)
	.align		4
.L_0:
        /*0004*/ 	.word	index@(_Z17interleave_kernelPKfS0_Pfi)
        /*0008*/ 	.word	0x0000000e


	//----- nvinfo : EIATTR_FRAME_SIZE
	.align		4
.L_1:
        /*000c*/ 	.byte	0x04, 0x11
        /*000e*/ 	.short	(.L_3 - .L_2)
	.align		4
.L_2:
        /*0010*/ 	.word	index@(_Z17interleave_kernelPKfS0_Pfi)
        /*0014*/ 	.word	0x00000000


	//----- nvinfo : EIATTR_MIN_STACK_SIZE
	.align		4
.L_3:
        /*0018*/ 	.byte	0x04, 0x12
        /*001a*/ 	.short	(.L_5 - .L_4)
	.align		4
.L_4:
        /*001c*/ 	.word	index@(_Z17interleave_kernelPKfS0_Pfi)
        /*0020*/ 	.word	0x00000000
.L_5:


//--------------------- .nv.compat                --------------------------
	.section	.nv.compat,"",@"SHT_CUDA_COMPAT_INFO"
	.align	4
        /*0000*/ 	.byte	0x02, 0x09, 0x00, 0x00, 0x02, 0x02, 0x01, 0x00, 0x02, 0x05, 0x05, 0x00, 0x03, 0x07, 0x01, 0x01
        /*0010*/ 	.byte	0x02, 0x03, 0x00, 0x00, 0x02, 0x06, 0x01, 0x00, 0x04, 0x0b, 0x08, 0x00, 0x09, 0x00, 0x00, 0x00
        /*0020*/ 	.byte	0x00, 0x00, 0x00, 0x00


//--------------------- .nv.info._Z17interleave_kernelPKfS0_Pfi --------------------------
	.section	.nv.info._Z17interleave_kernelPKfS0_Pfi,"",@"SHT_CUDA_INFO"
	.sectionflags	@""
	.align	4


	//----- nvinfo : EIATTR_CUDA_API_VERSION
	.align		4
        /*0000*/ 	.byte	0x04, 0x37
        /*0002*/ 	.short	(.L_7 - .L_6)
.L_6:
        /*0004*/ 	.word	0x00000082


	//----- nvinfo : EIATTR_KPARAM_INFO
	.align		4
.L_7:
        /*0008*/ 	.byte	0x04, 0x17
        /*000a*/ 	.short	(.L_9 - .L_8)
.L_8:
        /*000c*/ 	.word	0x00000000
        /*0010*/ 	.short	0x0003
        /*0012*/ 	.short	0x0018
        /*0014*/ 	.byte	0x00, 0xf0, 0x11, 0x00


	//----- nvinfo : EIATTR_KPARAM_INFO
	.align		4
.L_9:
        /*0018*/ 	.byte	0x04, 0x17
        /*001a*/ 	.short	(.L_11 - .L_10)
.L_10:
        /*001c*/ 	.word	0x00000000
        /*0020*/ 	.short	0x0002
        /*0022*/ 	.short	0x0010
        /*0024*/ 	.byte	0x00, 0xf5, 0x21, 0x00


	//----- nvinfo : EIATTR_KPARAM_INFO
	.align		4
.L_11:
        /*0028*/ 	.byte	0x04, 0x17
        /*002a*/ 	.short	(.L_13 - .L_12)
.L_12:
        /*002c*/ 	.word	0x00000000
        /*0030*/ 	.short	0x0001
        /*0032*/ 	.short	0x0008
        /*0034*/ 	.byte	0x00, 0xf5, 0x21, 0x00


	//----- nvinfo : EIATTR_KPARAM_INFO
	.align		4
.L_13:
        /*0038*/ 	.byte	0x04, 0x17
        /*003a*/ 	.short	(.L_15 - .L_14)
.L_14:
        /*003c*/ 	.word	0x00000000
        /*0040*/ 	.short	0x0000
        /*0042*/ 	.short	0x0000
        /*0044*/ 	.byte	0x00, 0xf5, 0x21, 0x00


	//----- nvinfo : EIATTR_SPARSE_MMA_MASK
	.align		4
.L_15:
        /*0048*/ 	.byte	0x03, 0x50
        /*004a*/ 	.short	0x0000


	//----- nvinfo : EIATTR_MAXREG_COUNT
	.align		4
        /*004c*/ 	.byte	0x03, 0x1b
        /*004e*/ 	.short	0x00ff


	//----- nvinfo : EIATTR_MERCURY_ISA_VERSION
	.align		4
        /*0050*/ 	.byte	0x03, 0x5f
        /*0052*/ 	.short	0x0101


	//----- nvinfo : EIATTR_VRC_CTA_INIT_COUNT
	.align		4
        /*0054*/ 	.byte	0x02, 0x4a
	.zero		1
	.zero		1


	//----- nvinfo : EIATTR_EXIT_INSTR_OFFSETS
	.align		4
        /*0058*/ 	.byte	0x04, 0x1c
        /*005a*/ 	.short	(.L_17 - .L_16)


	//   ....[0]....
.L_16:
        /*005c*/ 	.word	0x00000190


	//   ....[1]....
        /*0060*/ 	.word	0x000001b0


	//   ....[2]....
        /*0064*/ 	.word	0x00000270


	//----- nvinfo : EIATTR_CRS_STACK_SIZE
	.align		4
.L_17:
        /*0068*/ 	.byte	0x04, 0x1e
        /*006a*/ 	.short	(.L_19 - .L_18)
.L_18:
        /*006c*/ 	.word	0x00000000


	//----- nvinfo : EIATTR_CBANK_PARAM_SIZE
	.align		4
.L_19:
        /*0070*/ 	.byte	0x03, 0x19
        /*0072*/ 	.short	0x001c


	//----- nvinfo : EIATTR_PARAM_CBANK
	.align		4
        /*0074*/ 	.byte	0x04, 0x0a
        /*0076*/ 	.short	(.L_21 - .L_20)
	.align		4
.L_20:
        /*0078*/ 	.word	index@(.nv.constant0._Z17interleave_kernelPKfS0_Pfi)
        /*007c*/ 	.short	0x0380
        /*007e*/ 	.short	0x001c


	//----- nvinfo : EIATTR_SW_WAR
	.align		4
.L_21:
        /*0080*/ 	.byte	0x04, 0x36
        /*0082*/ 	.short	(.L_23 - .L_22)
.L_22:
        /*0084*/ 	.word	0x00000008
.L_23:


//--------------------- .nv.callgraph             --------------------------
	.section	.nv.callgraph,"",@"SHT_CUDA_CALLGRAPH"
	.align	4
	.sectionentsize	8
	.align		4
        /*0000*/ 	.word	0x00000000
	.align		4
        /*0004*/ 	.word	0xffffffff
	.align		4
        /*0008*/ 	.word	0x00000000
	.align		4
        /*000c*/ 	.word	0xfffffffe
	.align		4
        /*0010*/ 	.word	0x00000000
	.align		4
        /*0014*/ 	.word	0xfffffffd
	.align		4
        /*0018*/ 	.word	0x00000000
	.align		4
        /*001c*/ 	.word	0xfffffffc


//--------------------- .text._Z17interleave_kernelPKfS0_Pfi --------------------------
	.section	.text._Z17interleave_kernelPKfS0_Pfi,"ax",@progbits
	.align	128
        .global         _Z17interleave_kernelPKfS0_Pfi
        .type           _Z17interleave_kernelPKfS0_Pfi,@function
        .size           _Z17interleave_kernelPKfS0_Pfi,(.L_x_2 - _Z17interleave_kernelPKfS0_Pfi)
        .other          _Z17interleave_kernelPKfS0_Pfi,@"STO_CUDA_ENTRY STV_DEFAULT"
_Z17interleave_kernelPKfS0_Pfi:
.text._Z17interleave_kernelPKfS0_Pfi:
[----:B------:R-:W-:Y:S01]  /*0000*/  LDC R1, c[0x0][0x37c] ;  /* 0x0000df00ff017b82 */ /* 0x000fe20000000800 */
[----:B------:R-:W0:Y:S07]  /*0010*/  S2R R3, SR_TID.X ;  /* 0x0000000000037919 */ /* 0x000e2e0000002100 */
[----:B------:R-:W0:Y:S01]  /*0020*/  S2UR UR4, SR_CTAID.X ;  /* 0x00000000000479c3 */ /* 0x000e220000002500 */
[----:B------:R-:W1:Y:S07]  /*0030*/  LDCU UR6, c[0x0][0x398] ;  /* 0x00007300ff0677ac */ /* 0x000e6e0008000800 */
[----:B------:R-:W0:Y:S02]  /*0040*/  LDC R0, c[0x0][0x360] ;  /* 0x0000d800ff007b82 */ /* 0x000e240000000800 */
[----:B0-----:R-:W-:Y:S01]  /*0050*/  IMAD R0, R0, UR4, R3 ;  /* 0x0000000400007c24 */ /* 0x001fe2000f8e0203 */
[----:B------:R-:W0:Y:S04]  /*0060*/  LDCU.64 UR4, c[0x0][0x358] ;  /* 0x00006b00ff0477ac */ /* 0x000e280008000a00 */
[----:B------:R-:W-:-:S04]  /*0070*/  SHF.L.U32 R9, R0, 0x1, RZ ;  /* 0x0000000100097819 */ /* 0x000fc800000006ff */
[----:B------:R-:W-:-:S04]  /*0080*/  IADD3 R2, PT, PT, R9, 0x1, RZ ;  /* 0x0000000109027810 */ /* 0x000fc80007ffe0ff */
[----:B-1----:R-:W-:-:S13]  /*0090*/  ISETP.GE.AND P0, PT, R2, UR6, PT ;  /* 0x0000000602007c0c */ /* 0x002fda000bf06270 */
[----:B0-----:R-:W-:Y:S05]  /*00a0*/  @P0 BRA `(.L_x_0) ;  /* 0x00000000003c0947 */ /* 0x001fea0003800000 */
[----:B------:R-:W0:Y:S08]  /*00b0*/  LDC.64 R2, c[0x0][0x380] ;  /* 0x0000e000ff027b82 */ /* 0x000e300000000a00 */
[----:B------:R-:W1:Y:S08]  /*00c0*/  LDC.64 R4, c[0x0][0x388] ;  /* 0x0000e200ff047b82 */ /* 0x000e700000000a00 */
[----:B------:R-:W2:Y:S01]  /*00d0*/  LDC.64 R6, c[0x0][0x390] ;  /* 0x0000e400ff067b82 */ /* 0x000ea20000000a00 */
[----:B0-----:R-:W-:-:S06]  /*00e0*/  IMAD.WIDE R2, R9, 0x4, R2 ;  /* 0x0000000409027825 */ /* 0x001fcc00078e0202 */
[----:B------:R-:W3:Y:S01]  /*00f0*/  LDG.E.64 R2, desc[UR4][R2.64] ;  /* 0x0000000402027981 */ /* 0x000ee2000c1e1b00 */
[----:B-1----:R-:W-:-:S06]  /*0100*/  IMAD.WIDE R4, R9, 0x4, R4 ;  /* 0x0000000409047825 */ /* 0x002fcc00078e0204 */
[----:B------:R-:W4:Y:S01]  /*0110*/  LDG.E.64 R4, desc[UR4][R4.64] ;  /* 0x0000000404047981 */ /* 0x000f22000c1e1b00 */
[----:B------:R-:W-:-:S05]  /*0120*/  SHF.L.U32 R9, R0, 0x2, RZ ;  /* 0x0000000200097819 */ /* 0x000fca00000006ff */
[----:B--2---:R-:W-:Y:S01]  /*0130*/  IMAD.WIDE R6, R9, 0x4, R6 ;  /* 0x0000000409067825 */ /* 0x004fe200078e0206 */
[----:B---3--:R-:W-:Y:S02]  /*0140*/  MOV R8, R2 ;  /* 0x0000000200087202 */ /* 0x008fe40000000f00 */
[----:B------:R-:W-:Y:S02]  /*0150*/  MOV R10, R3 ;  /* 0x00000003000a7202 */ /* 0x000fe40000000f00 */
[----:B----4-:R-:W-:Y:S02]  /*0160*/  MOV R9, R4 ;  /* 0x0000000400097202 */ /* 0x010fe40000000f00 */
[----:B------:R-:W-:-:S05]  /*0170*/  MOV R11, R5 ;  /* 0x00000005000b7202 */ /* 0x000fca0000000f00 */
[----:B------:R-:W-:Y:S01]  /*0180*/  STG.E.128 desc[UR4][R6.64], R8 ;  /* 0x0000000806007986 */ /* 0x000fe2000c101d04 */
[----:B------:R-:W-:Y:S05]  /*0190*/  EXIT ;  /* 0x000000000000794d */ /* 0x000fea0003800000 */
.L_x_0:
[----:B------:R-:W-:-:S13]  /*01a0*/  ISETP.GE.AND P0, PT, R9, UR6, PT ;  /* 0x0000000609007c0c */ /* 0x000fda000bf06270 */
[----:B------:R-:W-:Y:S05]  /*01b0*/  @P0 EXIT ;  /* 0x000000000000094d */ /* 0x000fea0003800000 */
[----:B------:R-:W0:Y:S08]  /*01c0*/  LDC.64 R2, c[0x0][0x380] ;  /* 0x0000e000ff027b82 */ /* 0x000e300000000a00 */
[----:B------:R-:W1:Y:S08]  /*01d0*/  LDC.64 R4, c[0x0][0x390] ;  /* 0x0000e400ff047b82 */ /* 0x000e700000000a00 */
[----:B------:R-:W2:Y:S01]  /*01e0*/  LDC.64 R6, c[0x0][0x388] ;  /* 0x0000e200ff067b82 */ /* 0x000ea20000000a00 */
[----:B0-----:R-:W-:-:S06]  /*01f0*/  IMAD.WIDE R2, R9, 0x4, R2 ;  /* 0x0000000409027825 */ /* 0x001fcc00078e0202 */
[----:B------:R-:W3:Y:S01]  /*0200*/  LDG.E R3, desc[UR4][R2.64] ;  /* 0x0000000402037981 */ /* 0x000ee2000c1e1900 */
[----:B------:R-:W-:-:S05]  /*0210*/  SHF.L.U32 R11, R0, 0x2, RZ ;  /* 0x00000002000b7819 */ /* 0x000fca00000006ff */
[----:B-1----:R-:W-:-:S04]  /*0220*/  IMAD.WIDE R4, R11, 0x4, R4 ;  /* 0x000000040b047825 */ /* 0x002fc800078e0204 */
[----:B--2---:R-:W-:Y:S01]  /*0230*/  IMAD.WIDE R6, R9, 0x4, R6 ;  /* 0x0000000409067825 */ /* 0x004fe200078e0206 */
[----:B---3--:R-:W-:Y:S05]  /*0240*/  STG.E desc[UR4][R4.64], R3 ;  /* 0x0000000304007986 */ /* 0x008fea000c101904 */
[----:B------:R-:W2:Y:S04]  /*0250*/  LDG.E R7, desc[UR4][R6.64] ;  /* 0x0000000406077981 */ /* 0x000ea8000c1e1900 */
[----:B--2---:R-:W-:Y:S01]  /*0260*/  STG.E desc[UR4][R4.64+0x4], R7 ;  /* 0x0000040704007986 */ /* 0x004fe2000c101904 */
[----:B------:R-:W-:Y:S05]  /*0270*/  EXIT ;  /* 0x000000000000794d */ /* 0x000fea0003800000 */
.L_x_1:
[----:B------:R-:W-:-:S00]  /*0280*/  BRA `(.L_x_1) ;  /* 0xfffffffc00fc7947 */ /* 0x000fc0000383ffff */
[----:B------:R-:W-:-:S00]  /*0290*/  NOP ;  /* 0x0000000000007918 */ /* 0x000fc00000000000 */
        /* <DEDUP_REMOVED lines=14> */
.L_x_2:


//--------------------- .nv.shared.reserved.0     --------------------------
	.section	.nv.shared.reserved.0,"aw",@nobits
	.weak		__nv_reservedSMEM_offset_0_alias
	.size		__nv_reservedSMEM_offset_0_alias, 0, 64
	.other		__nv_reservedSMEM_offset_0_alias,@"STO_CUDA_RESERVED_SHARED STV_DEFAULT"
__nv_reservedSMEM_offset_0_alias:
	.zero		0
	.zero		64


//--------------------- .nv.constant0._Z17interleave_kernelPKfS0_Pfi --------------------------
	.section	.nv.constant0._Z17interleave_kernelPKfS0_Pfi,"a",@progbits
	.sectionflags	@""
	.align	4
.nv.constant0._Z17interleave_kernelPKfS0_Pfi:
	.zero		924


//--------------------- SYMBOLS --------------------------

	.type		.nv.reservedSmem.offset0,@object
	.size		.nv.reservedSmem.offset0,0x4
